	.headerflags	@"EF_CUDA_TEXMODE_UNIFIED EF_CUDA_64BIT_ADDRESS EF_CUDA_ACCELERATORS EF_CUDA_SM90 EF_CUDA_VIRTUAL_SM(EF_CUDA_SM90)"
	.elftype	@"ET_EXEC"


//--------------------- .nv.info                  --------------------------
	.section	.nv.info,"",@"SHT_CUDA_INFO"
	.align	4


	//----- nvinfo : EIATTR_REGCOUNT
	.align		4
        /*0000*/ 	.byte	0x04, 0x2f
        /*0002*/ 	.short	(.L_3 - .L_2)
	.align		4
.L_2:
        /*0004*/ 	.word	index@(triton_poi_fused__native_batch_norm_legit_no_training_convolution_relu_5)
        /*0008*/ 	.word	0x00000016


	//----- nvinfo : EIATTR_MIN_STACK_SIZE
	.align		4
.L_3:
        /*000c*/ 	.byte	0x04, 0x12
        /*000e*/ 	.short	(.L_5 - .L_4)
	.align		4
.L_4:
        /*0010*/ 	.word	index@(triton_poi_fused__native_batch_norm_legit_no_training_convolution_relu_5)
        /*0014*/ 	.word	0x00000000


	//----- nvinfo : EIATTR_FRAME_SIZE
	.align		4
.L_5:
        /*0018*/ 	.byte	0x04, 0x11
        /*001a*/ 	.short	(.L_7 - .L_6)
	.align		4
.L_6:
        /*001c*/ 	.word	index@(triton_poi_fused__native_batch_norm_legit_no_training_convolution_relu_5)
        /*0020*/ 	.word	0x00000000


	//----- nvinfo : EIATTR_MIN_STACK_SIZE
	.align		4
.L_7:
        /*0024*/ 	.byte	0x04, 0x12
        /*0026*/ 	.short	(.L_9 - .L_8)
	.align		4
.L_8:
        /*0028*/ 	.word	index@(triton_poi_fused__native_batch_norm_legit_no_training_convolution_relu_5)
        /*002c*/ 	.word	0x00000000
.L_9:


//--------------------- .nv.info.triton_poi_fused__native_batch_norm_legit_no_training_convolution_relu_5 --------------------------
	.section	.nv.info.triton_poi_fused__native_batch_norm_legit_no_training_convolution_relu_5,"",@"SHT_CUDA_INFO"
	.sectionflags	@""
	.align	4


	//----- nvinfo : EIATTR_CUDA_API_VERSION
	.align		4
        /*0000*/ 	.byte	0x04, 0x37
        /*0002*/ 	.short	(.L_11 - .L_10)
.L_10:
        /*0004*/ 	.word	0x0000007c


	//----- nvinfo : EIATTR_KPARAM_INFO
	.align		4
.L_11:
        /*0008*/ 	.byte	0x04, 0x17
        /*000a*/ 	.short	(.L_13 - .L_12)
.L_12:
        /*000c*/ 	.word	0x00000000
        /*0010*/ 	.short	0x0007
        /*0012*/ 	.short	0x0038
        /*0014*/ 	.byte	0x00, 0xf0, 0x11, 0x00


	//----- nvinfo : EIATTR_KPARAM_INFO
	.align		4
.L_13:
        /*0018*/ 	.byte	0x04, 0x17
        /*001a*/ 	.short	(.L_15 - .L_14)
.L_14:
        /*001c*/ 	.word	0x00000000
        /*0020*/ 	.short	0x0006
        /*0022*/ 	.short	0x0030
        /*0024*/ 	.byte	0x00, 0xf4, 0x21, 0x00


	//----- nvinfo : EIATTR_KPARAM_INFO
	.align		4
.L_15:
        /*0028*/ 	.byte	0x04, 0x17
        /*002a*/ 	.short	(.L_17 - .L_16)
.L_16:
        /*002c*/ 	.word	0x00000000
        /*0030*/ 	.short	0x0005
        /*0032*/ 	.short	0x0028
        /*0034*/ 	.byte	0x00, 0xf4, 0x21, 0x00


	//----- nvinfo : EIATTR_KPARAM_INFO
	.align		4
.L_17:
        /*0038*/ 	.byte	0x04, 0x17
        /*003a*/ 	.short	(.L_19 - .L_18)
.L_18:
        /*003c*/ 	.word	0x00000000
        /*0040*/ 	.short	0x0004
        /*0042*/ 	.short	0x0020
        /*0044*/ 	.byte	0x00, 0xf4, 0x21, 0x00


	//----- nvinfo : EIATTR_KPARAM_INFO
	.align		4
.L_19:
        /*0048*/ 	.byte	0x04, 0x17
        /*004a*/ 	.short	(.L_21 - .L_20)
.L_20:
        /*004c*/ 	.word	0x00000000
        /*0050*/ 	.short	0x0003
        /*0052*/ 	.short	0x0018
        /*0054*/ 	.byte	0x00, 0xf4, 0x21, 0x00


	//----- nvinfo : EIATTR_KPARAM_INFO
	.align		4
.L_21:
        /*0058*/ 	.byte	0x04, 0x17
        /*005a*/ 	.short	(.L_23 - .L_22)
.L_22:
        /*005c*/ 	.word	0x00000000
        /*0060*/ 	.short	0x0002
        /*0062*/ 	.short	0x0010
        /*0064*/ 	.byte	0x00, 0xf4, 0x21, 0x00


	//----- nvinfo : EIATTR_KPARAM_INFO
	.align		4
.L_23:
        /*0068*/ 	.byte	0x04, 0x17
        /*006a*/ 	.short	(.L_25 - .L_24)
.L_24:
        /*006c*/ 	.word	0x00000000
        /*0070*/ 	.short	0x0001
        /*0072*/ 	.short	0x0008
        /*0074*/ 	.byte	0x00, 0xf4, 0x21, 0x00


	//----- nvinfo : EIATTR_KPARAM_INFO
	.align		4
.L_25:
        /*0078*/ 	.byte	0x04, 0x17
        /*007a*/ 	.short	(.L_27 - .L_26)
.L_26:
        /*007c*/ 	.word	0x00000000
        /*0080*/ 	.short	0x0000
        /*0082*/ 	.short	0x0000
        /*0084*/ 	.byte	0x00, 0xf4, 0x21, 0x00


	//----- nvinfo : EIATTR_SPARSE_MMA_MASK
	.align		4
.L_27:
        /*0088*/ 	.byte	0x03, 0x50
        /*008a*/ 	.short	0x0000


	//----- nvinfo : EIATTR_MAXREG_COUNT
	.align		4
        /*008c*/ 	.byte	0x03, 0x1b
        /*008e*/ 	.short	0x00ff


	//----- nvinfo : EIATTR_EXIT_INSTR_OFFSETS
	.align		4
        /*0090*/ 	.byte	0x04, 0x1c
        /*0092*/ 	.short	(.L_29 - .L_28)


	//   ....[0]....
.L_28:
        /*0094*/ 	.word	0x000003b0


	//----- nvinfo : EIATTR_REQNTID
	.align		4
.L_29:
        /*0098*/ 	.byte	0x04, 0x10
        /*009a*/ 	.short	(.L_31 - .L_30)
.L_30:
        /*009c*/ 	.word	0x00000080
        /*00a0*/ 	.word	0x00000001
        /*00a4*/ 	.word	0x00000001


	//----- nvinfo : EIATTR_CBANK_PARAM_SIZE
	.align		4
.L_31:
        /*00a8*/ 	.byte	0x03, 0x19
        /*00aa*/ 	.short	0x003c


	//----- nvinfo : EIATTR_PARAM_CBANK
	.align		4
        /*00ac*/ 	.byte	0x04, 0x0a
        /*00ae*/ 	.short	(.L_33 - .L_32)
	.align		4
.L_32:
        /*00b0*/ 	.word	index@(.nv.constant0.triton_poi_fused__native_batch_norm_legit_no_training_convolution_relu_5)
        /*00b4*/ 	.short	0x0210
        /*00b6*/ 	.short	0x003c


	//----- nvinfo : EIATTR_SW_WAR
	.align		4
.L_33:
        /*00b8*/ 	.byte	0x04, 0x36
        /*00ba*/ 	.short	(.L_35 - .L_34)
.L_34:
        /*00bc*/ 	.word	0x00000008
.L_35:


//--------------------- .nv.callgraph             --------------------------
	.section	.nv.callgraph,"",@"SHT_CUDA_CALLGRAPH"
	.align	4
	.sectionentsize	8
	.align		4
        /*0000*/ 	.word	0x00000000
	.align		4
        /*0004*/ 	.word	0xffffffff
	.align		4
        /*0008*/ 	.word	0x00000000
	.align		4
        /*000c*/ 	.word	0xfffffffe
	.align		4
        /*0010*/ 	.word	0x00000000
	.align		4
        /*0014*/ 	.word	0xfffffffd
	.align		4
        /*0018*/ 	.word	0x00000000
	.align		4
        /*001c*/ 	.word	0xfffffffc


//--------------------- .nv.constant4             --------------------------
	.section	.nv.constant4,"a",@progbits
	.align	8
	.align		8
.nv.constant4:
        /*0000*/ 	.dword	_$_str
	.align		8
        /*0008*/ 	.dword	_$_str_$_2


//--------------------- .text.triton_poi_fused__native_batch_norm_legit_no_training_convolution_relu_5 --------------------------
	.section	.text.triton_poi_fused__native_batch_norm_legit_no_training_convolution_relu_5,"ax",@progbits
	.align	128
        .global         triton_poi_fused__native_batch_norm_legit_no_training_convolution_relu_5
        .type           triton_poi_fused__native_batch_norm_legit_no_training_convolution_relu_5,@function
        .size           triton_poi_fused__native_batch_norm_legit_no_training_convolution_relu_5,(.L_x_1 - triton_poi_fused__native_batch_norm_legit_no_training_convolution_relu_5)
        .other          triton_poi_fused__native_batch_norm_legit_no_training_convolution_relu_5,@"STO_CUDA_ENTRY STV_DEFAULT"
triton_poi_fused__native_batch_norm_legit_no_training_convolution_relu_5:
.text.triton_poi_fused__native_batch_norm_legit_no_training_convolution_relu_5:
[----:B------:R-:W-:Y:S01]  /*0000*/  LDC R1, c[0x0][0x28] ;  /* 0x00000a00ff017b82 */ /* 0x000fe20000000800 */
[----:B------:R-:W1:Y:S07]  /*0010*/  S2R R0, SR_TID.X ;  /* 0x0000000000007919 */ /* 0x000e6e0000002100 */
[----:B------:R-:W2:Y:S01]  /*0020*/  LDC.64 R14, c[0x0][0x228] ;  /* 0x00008a00ff0e7b82 */ /* 0x000ea20000000a00 */
[----:B------:R-:W-:Y:S01]  /*0030*/  ULDC.64 UR4, c[0x0][0x208] ;  /* 0x0000820000047ab9 */ /* 0x000fe20000000a00 */
[----:B------:R-:W3:Y:S06]  /*0040*/  S2R R5, SR_CTAID.X ;  /* 0x0000000000057919 */ /* 0x000eec0000002500 */
[----:B------:R-:W4:Y:S08]  /*0050*/  LDC.64 R10, c[0x0][0x218] ;  /* 0x00008600ff0a7b82 */ /* 0x000f300000000a00 */
[----:B------:R-:W5:Y:S08]  /*0060*/  LDC.64 R12, c[0x0][0x220] ;  /* 0x00008800ff0c7b82 */ /* 0x000f700000000a00 */
[----:B------:R-:W5:Y:S01]  /*0070*/  LDC.64 R16, c[0x0][0x230] ;  /* 0x00008c00ff107b82 */ /* 0x000f620000000a00 */
[----:B-1----:R-:W-:-:S02]  /*0080*/  SHF.L.U32 R0, R0, 0x1, RZ ;  /* 0x0000000100007819 */ /* 0x002fc400000006ff */
[----:B---3--:R-:W-:Y:S02]  /*0090*/  SHF.R.S32.HI R3, RZ, 0x17, R5 ;  /* 0x00000017ff037819 */ /* 0x008fe40000011405 */
[----:B------:R-:W-:Y:S02]  /*00a0*/  LOP3.LUT R0, R0, 0xfe, RZ, 0xc0, !PT ;  /* 0x000000fe00007812 */ /* 0x000fe400078ec0ff */
[----:B------:R-:W-:Y:S02]  /*00b0*/  SGXT R3, R3, 0x1 ;  /* 0x000000010303781a */ /* 0x000fe40000000200 */
[----:B------:R-:W-:Y:S02]  /*00c0*/  LEA R0, R5, R0, 0x8 ;  /* 0x0000000005007211 */ /* 0x000fe400078e40ff */
[----:B------:R-:W1:Y:S02]  /*00d0*/  LDC.64 R4, c[0x0][0x238] ;  /* 0x00008e00ff047b82 */ /* 0x000e640000000a00 */
[----:B------:R-:W-:-:S04]  /*00e0*/  LEA.HI R3, R3, R0, RZ, 0x6 ;  /* 0x0000000003037211 */ /* 0x000fc800078f30ff */
[----:B------:R-:W-:-:S04]  /*00f0*/  SHF.R.S32.HI R3, RZ, 0x6, R3 ;  /* 0x00000006ff037819 */ /* 0x000fc80000011403 */
[----:B------:R-:W-:-:S04]  /*0100*/  LEA.HI R2, R3, R3, RZ, 0x6 ;  /* 0x0000000303027211 */ /* 0x000fc800078f30ff */
[----:B------:R-:W-:-:S04]  /*0110*/  LOP3.LUT R2, R2, 0xffffffc0, RZ, 0xc0, !PT ;  /* 0xffffffc002027812 */ /* 0x000fc800078ec0ff */
[----:B------:R-:W-:Y:S02]  /*0120*/  IADD3 R19, R3, -R2, RZ ;  /* 0x8000000203137210 */ /* 0x000fe40007ffe0ff */
[----:B------:R-:W3:Y:S03]  /*0130*/  LDC.64 R2, c[0x0][0x210] ;  /* 0x00008400ff027b82 */ /* 0x000ee60000000a00 */
[----:B--2---:R-:W-:-:S05]  /*0140*/  IMAD.WIDE R14, R19, 0x4, R14 ;  /* 0x00000004130e7825 */ /* 0x004fca00078e020e */
[----:B------:R2:W2:Y:S01]  /*0150*/  LDG.E.EL R18, desc[UR4][R14.64] ;  /* 0x000000040e127981 */ /* 0x0004a2000c2e1900 */
[----:B----4-:R-:W-:-:S04]  /*0160*/  IMAD.WIDE R10, R19, 0x4, R10 ;  /* 0x00000004130a7825 */ /* 0x010fc800078e020a */
[----:B-----5:R-:W-:Y:S01]  /*0170*/  IMAD.WIDE R12, R19, 0x4, R12 ;  /* 0x00000004130c7825 */ /* 0x020fe200078e020c */
[----:B------:R4:W5:Y:S04]  /*0180*/  LDG.E.EL R8, desc[UR4][R10.64] ;  /* 0x000000040a087981 */ /* 0x000968000c2e1900 */
[----:B------:R-:W5:Y:S01]  /*0190*/  LDG.E.EL R9, desc[UR4][R12.64] ;  /* 0x000000040c097981 */ /* 0x000f62000c2e1900 */
[----:B---3--:R-:W-:-:S05]  /*01a0*/  IMAD.WIDE R2, R0, 0x4, R2 ;  /* 0x0000000400027825 */ /* 0x008fca00078e0202 */
[----:B------:R-:W5:Y:S01]  /*01b0*/  LDG.E.64 R6, desc[UR4][R2.64] ;  /* 0x0000000402067981 */ /* 0x000f62000c1e1b00 */
[----:B0-2---:R-:W-:-:S04]  /*01c0*/  IMAD.WIDE R14, R19, 0x4, R16 ;  /* 0x00000004130e7825 */ /* 0x005fc800078e0210 */
[----:B-1----:R-:W-:Y:S02]  /*01d0*/  IMAD.WIDE R16, R19, 0x4, R4 ;  /* 0x0000000413107825 */ /* 0x002fe400078e0204 */
[----:B------:R-:W2:Y:S01]  /*01e0*/  LDG.E.EL R14, desc[UR4][R14.64] ;  /* 0x000000040e0e7981 */ /* 0x000ea2000c2e1900 */
[----:B----4-:R-:W-:Y:S01]  /*01f0*/  HFMA2.MMA R10, -RZ, RZ, 1.625, 0 ;  /* 0x3e800000ff0a7435 */ /* 0x010fe200000001ff */
[----:B------:R-:W0:Y:S02]  /*0200*/  LDC.64 R4, c[0x0][0x240] ;  /* 0x00009000ff047b82 */ /* 0x000e240000000a00 */
[----:B------:R-:W2:Y:S01]  /*0210*/  LDG.E.EL R17, desc[UR4][R16.64] ;  /* 0x0000000410117981 */ /* 0x000ea2000c2e1900 */
[----:B0-----:R-:W-:-:S04]  /*0220*/  IMAD.WIDE R4, R0, 0x4, R4 ;  /* 0x0000000400047825 */ /* 0x001fc800078e0204 */
[----:B------:R-:W-:-:S04]  /*0230*/  FADD R18, R18, 9.9999997473787516356e-06 ;  /* 0x3727c5ac12127421 */ /* 0x000fc80000000000 */
[----:B------:R-:W0:Y:S02]  /*0240*/  MUFU.SQRT R19, R18 ;  /* 0x0000001200137308 */ /* 0x000e240000002000 */
[C---:B0-----:R-:W-:Y:S02]  /*0250*/  FSETP.GT.AND P0, PT, R19.reuse, 8.50705917302346158658e+37, PT ;  /* 0x7e8000001300780b */ /* 0x041fe40003f04000 */
[----:B------:R-:W-:-:S11]  /*0260*/  FSETP.GEU.AND P1, PT, R19, 1.175494350822287508e-38, PT ;  /* 0x008000001300780b */ /* 0x000fd60003f2e000 */
[----:B------:R-:W-:-:S04]  /*0270*/  @P0 FMUL R19, R19, 0.25 ;  /* 0x3e80000013130820 */ /* 0x000fc80000400000 */
[----:B------:R-:W-:-:S06]  /*0280*/  @!P1 FMUL R19, R19, 16777216 ;  /* 0x4b80000013139820 */ /* 0x000fcc0000400000 */
[----:B------:R-:W0:Y:S01]  /*0290*/  MUFU.RCP R19, R19 ;  /* 0x0000001300137308 */ /* 0x000e220000001000 */
[----:B------:R-:W-:Y:S01]  /*02a0*/  FSEL R10, R10, 1, P0 ;  /* 0x3f8000000a0a7808 */ /* 0x000fe20000000000 */
[--C-:B-----5:R-:W-:Y:S01]  /*02b0*/  FADD R6, R6, R8.reuse ;  /* 0x0000000806067221 */ /* 0x120fe20000000000 */
[----:B------:R-:W-:-:S03]  /*02c0*/  FADD R7, R7, R8 ;  /* 0x0000000807077221 */ /* 0x000fc60000000000 */
[----:B------:R-:W-:Y:S01]  /*02d0*/  @!P1 FMUL R10, R10, 16777216 ;  /* 0x4b8000000a0a9820 */ /* 0x000fe20000400000 */
[C---:B------:R-:W-:Y:S01]  /*02e0*/  FADD R8, -R9.reuse, R6 ;  /* 0x0000000609087221 */ /* 0x040fe20000000100 */
[----:B------:R-:W-:Y:S02]  /*02f0*/  FADD R9, -R9, R7 ;  /* 0x0000000709097221 */ /* 0x000fe40000000100 */
[----:B0-----:R-:W-:-:S04]  /*0300*/  FMUL R10, R19, R10 ;  /* 0x0000000a130a7220 */ /* 0x001fc80000400000 */
[-C--:B------:R-:W-:Y:S01]  /*0310*/  FMUL R8, R8, R10.reuse ;  /* 0x0000000a08087220 */ /* 0x080fe20000400000 */
[----:B------:R-:W-:-:S03]  /*0320*/  FMUL R10, R9, R10 ;  /* 0x0000000a090a7220 */ /* 0x000fc60000400000 */
[C-C-:B--2---:R-:W-:Y:S01]  /*0330*/  FFMA R8, R14.reuse, R8, R17.reuse ;  /* 0x000000080e087223 */ /* 0x144fe20000000011 */
[----:B------:R-:W-:-:S04]  /*0340*/  FFMA R10, R14, R10, R17 ;  /* 0x0000000a0e0a7223 */ /* 0x000fc80000000011 */
[----:B------:R-:W-:Y:S02]  /*0350*/  FSETP.GEU.AND P0, PT, R8, RZ, PT ;  /* 0x000000ff0800720b */ /* 0x000fe40003f0e000 */
[----:B------:R-:W-:Y:S02]  /*0360*/  FSETP.GEU.AND P1, PT, R10, RZ, PT ;  /* 0x000000ff0a00720b */ /* 0x000fe40003f2e000 */
[----:B------:R-:W-:Y:S02]  /*0370*/  FSEL R8, R8, RZ, P0 ;  /* 0x000000ff08087208 */ /* 0x000fe40000000000 */
[----:B------:R-:W-:Y:S01]  /*0380*/  FSEL R9, R10, RZ, P1 ;  /* 0x000000ff0a097208 */ /* 0x000fe20000800000 */
[----:B------:R-:W-:Y:S04]  /*0390*/  STG.E.64 desc[UR4][R2.64], R6 ;  /* 0x0000000602007986 */ /* 0x000fe8000c101b04 */
[----:B------:R-:W-:Y:S01]  /*03a0*/  STG.E.64 desc[UR4][R4.64], R8 ;  /* 0x0000000804007986 */ /* 0x000fe2000c101b04 */
[----:B------:R-:W-:Y:S05]  /*03b0*/  EXIT ;  /* 0x000000000000794d */ /* 0x000fea0003800000 */
.L_x_0:
[----:B------:R-:W-:-:S00]  /*03c0*/  BRA `(.L_x_0) ;  /* 0xfffffffc00fc7947 */ /* 0x000fc0000383ffff */
[----:B------:R-:W-:-:S00]  /*03d0*/  NOP ;  /* 0x0000000000007918 */ /* 0x000fc00000000000 */
        /* <DEDUP_REMOVED lines=10> */
.L_x_1:


//--------------------- .nv.global.init           --------------------------
	.section	.nv.global.init,"aw",@progbits
.nv.global.init:
	.type		_$_str,@object
	.size		_$_str,(_$_str_$_2 - _$_str)
_$_str:
        /*0000*/ 	.byte	0x5f, 0x5f, 0x43, 0x55, 0x44, 0x41, 0x5f, 0x46, 0x54, 0x5a, 0x00
	.type		_$_str_$_2,@object
	.size		_$_str_$_2,(.L_1 - _$_str_$_2)
_$_str_$_2:
        /*000b*/ 	.byte	0x5f, 0x5f, 0x43, 0x55, 0x44, 0x41, 0x5f, 0x50, 0x52, 0x45, 0x43, 0x5f, 0x53, 0x51, 0x52, 0x54
        /*001b*/ 	.byte	0x00
.L_1:


//--------------------- .nv.constant0.triton_poi_fused__native_batch_norm_legit_no_training_convolution_relu_5 --------------------------
	.section	.nv.constant0.triton_poi_fused__native_batch_norm_legit_no_training_convolution_relu_5,"a",@progbits
	.sectionflags	@""
	.align	4
.nv.constant0.triton_poi_fused__native_batch_norm_legit_no_training_convolution_relu_5:
	.zero		588
